	.headerflags	@"EF_CUDA_TEXMODE_UNIFIED EF_CUDA_64BIT_ADDRESS EF_CUDA_ACCELERATORS EF_CUDA_SM90 EF_CUDA_VIRTUAL_SM(EF_CUDA_SM90)"
	.elftype	@"ET_EXEC"


//--------------------- .nv.info                  --------------------------
	.section	.nv.info,"",@"SHT_CUDA_INFO"
	.align	4


	//----- nvinfo : EIATTR_REGCOUNT
	.align		4
        /*0000*/ 	.byte	0x04, 0x2f
        /*0002*/ 	.short	(.L_1 - .L_0)
	.align		4
.L_0:
        /*0004*/ 	.word	index@(triton_poi_fused_convolution_79)
        /*0008*/ 	.word	0x0000000c


	//----- nvinfo : EIATTR_MIN_STACK_SIZE
	.align		4
.L_1:
        /*000c*/ 	.byte	0x04, 0x12
        /*000e*/ 	.short	(.L_3 - .L_2)
	.align		4
.L_2:
        /*0010*/ 	.word	index@(triton_poi_fused_convolution_79)
        /*0014*/ 	.word	0x00000000


	//----- nvinfo : EIATTR_FRAME_SIZE
	.align		4
.L_3:
        /*0018*/ 	.byte	0x04, 0x11
        /*001a*/ 	.short	(.L_5 - .L_4)
	.align		4
.L_4:
        /*001c*/ 	.word	index@(triton_poi_fused_convolution_79)
        /*0020*/ 	.word	0x00000000


	//----- nvinfo : EIATTR_MIN_STACK_SIZE
	.align		4
.L_5:
        /*0024*/ 	.byte	0x04, 0x12
        /*0026*/ 	.short	(.L_7 - .L_6)
	.align		4
.L_6:
        /*0028*/ 	.word	index@(triton_poi_fused_convolution_79)
        /*002c*/ 	.word	0x00000000
.L_7:


//--------------------- .nv.info.triton_poi_fused_convolution_79 --------------------------
	.section	.nv.info.triton_poi_fused_convolution_79,"",@"SHT_CUDA_INFO"
	.sectionflags	@""
	.align	4


	//----- nvinfo : EIATTR_CUDA_API_VERSION
	.align		4
        /*0000*/ 	.byte	0x04, 0x37
        /*0002*/ 	.short	(.L_9 - .L_8)
.L_8:
        /*0004*/ 	.word	0x0000007c


	//----- nvinfo : EIATTR_KPARAM_INFO
	.align		4
.L_9:
        /*0008*/ 	.byte	0x04, 0x17
        /*000a*/ 	.short	(.L_11 - .L_10)
.L_10:
        /*000c*/ 	.word	0x00000000
        /*0010*/ 	.short	0x0002
        /*0012*/ 	.short	0x0010
        /*0014*/ 	.byte	0x00, 0xf0, 0x11, 0x00


	//----- nvinfo : EIATTR_KPARAM_INFO
	.align		4
.L_11:
        /*0018*/ 	.byte	0x04, 0x17
        /*001a*/ 	.short	(.L_13 - .L_12)
.L_12:
        /*001c*/ 	.word	0x00000000
        /*0020*/ 	.short	0x0001
        /*0022*/ 	.short	0x0008
        /*0024*/ 	.byte	0x00, 0xf4, 0x21, 0x00


	//----- nvinfo : EIATTR_KPARAM_INFO
	.align		4
.L_13:
        /*0028*/ 	.byte	0x04, 0x17
        /*002a*/ 	.short	(.L_15 - .L_14)
.L_14:
        /*002c*/ 	.word	0x00000000
        /*0030*/ 	.short	0x0000
        /*0032*/ 	.short	0x0000
        /*0034*/ 	.byte	0x00, 0xf4, 0x21, 0x00


	//----- nvinfo : EIATTR_SPARSE_MMA_MASK
	.align		4
.L_15:
        /*0038*/ 	.byte	0x03, 0x50
        /*003a*/ 	.short	0x0000


	//----- nvinfo : EIATTR_MAXREG_COUNT
	.align		4
        /*003c*/ 	.byte	0x03, 0x1b
        /*003e*/ 	.short	0x00ff


	//----- nvinfo : EIATTR_EXIT_INSTR_OFFSETS
	.align		4
        /*0040*/ 	.byte	0x04, 0x1c
        /*0042*/ 	.short	(.L_17 - .L_16)


	//   ....[0]....
.L_16:
        /*0044*/ 	.word	0x00000140


	//   ....[1]....
        /*0048*/ 	.word	0x00000160


	//----- nvinfo : EIATTR_REQNTID
	.align		4
.L_17:
        /*004c*/ 	.byte	0x04, 0x10
        /*004e*/ 	.short	(.L_19 - .L_18)
.L_18:
        /*0050*/ 	.word	0x00000080
        /*0054*/ 	.word	0x00000001
        /*0058*/ 	.word	0x00000001


	//----- nvinfo : EIATTR_CBANK_PARAM_SIZE
	.align		4
.L_19:
        /*005c*/ 	.byte	0x03, 0x19
        /*005e*/ 	.short	0x0014


	//----- nvinfo : EIATTR_PARAM_CBANK
	.align		4
        /*0060*/ 	.byte	0x04, 0x0a
        /*0062*/ 	.short	(.L_21 - .L_20)
	.align		4
.L_20:
        /*0064*/ 	.word	index@(.nv.constant0.triton_poi_fused_convolution_79)
        /*0068*/ 	.short	0x0210
        /*006a*/ 	.short	0x0014


	//----- nvinfo : EIATTR_SW_WAR
	.align		4
.L_21:
        /*006c*/ 	.byte	0x04, 0x36
        /*006e*/ 	.short	(.L_23 - .L_22)
.L_22:
        /*0070*/ 	.word	0x00000008
.L_23:


//--------------------- .nv.callgraph             --------------------------
	.section	.nv.callgraph,"",@"SHT_CUDA_CALLGRAPH"
	.align	4
	.sectionentsize	8
	.align		4
        /*0000*/ 	.word	0x00000000
	.align		4
        /*0004*/ 	.word	0xffffffff
	.align		4
        /*0008*/ 	.word	0x00000000
	.align		4
        /*000c*/ 	.word	0xfffffffe
	.align		4
        /*0010*/ 	.word	0x00000000
	.align		4
        /*0014*/ 	.word	0xfffffffd
	.align		4
        /*0018*/ 	.word	0x00000000
	.align		4
        /*001c*/ 	.word	0xfffffffc


//--------------------- .text.triton_poi_fused_convolution_79 --------------------------
	.section	.text.triton_poi_fused_convolution_79,"ax",@progbits
	.align	128
        .global         triton_poi_fused_convolution_79
        .type           triton_poi_fused_convolution_79,@function
        .size           triton_poi_fused_convolution_79,(.L_x_1 - triton_poi_fused_convolution_79)
        .other          triton_poi_fused_convolution_79,@"STO_CUDA_ENTRY STV_DEFAULT"
triton_poi_fused_convolution_79:
.text.triton_poi_fused_convolution_79:
[----:B------:R-:W0:Y:S02]  /*0000*/  LDC R1, c[0x0][0x28] ;  /* 0x00000a00ff017b82 */ /* 0x000e240000000800 */
[----:B------:R-:W1:Y:S01]  /*0010*/  S2R R0, SR_TID.X ;  /* 0x0000000000007919 */ /* 0x000e620000002100 */
[----:B------:R-:W2:Y:S01]  /*0020*/  LDC.64 R2, c[0x0][0x210] ;  /* 0x00008400ff027b82 */ /* 0x000ea20000000a00 */
[----:B------:R-:W-:Y:S01]  /*0030*/  ULDC.64 UR4, c[0x0][0x208] ;  /* 0x0000820000047ab9 */ /* 0x000fe20000000a00 */
[----:B------:R-:W3:Y:S06]  /*0040*/  S2R R7, SR_CTAID.X ;  /* 0x0000000000077919 */ /* 0x000eec0000002500 */
[----:B------:R-:W4:Y:S01]  /*0050*/  LDC.64 R4, c[0x0][0x218] ;  /* 0x00008600ff047b82 */ /* 0x000f220000000a00 */
[----:B-1----:R-:W-:-:S04]  /*0060*/  LOP3.LUT R0, R0, 0x7f, RZ, 0xc0, !PT ;  /* 0x0000007f00007812 */ /* 0x002fc800078ec0ff */
[----:B---3--:R-:W-:-:S04]  /*0070*/  LEA R7, R7, R0, 0x7 ;  /* 0x0000000007077211 */ /* 0x008fc800078e38ff */
[C---:B------:R-:W-:Y:S01]  /*0080*/  ISETP.GE.AND P0, PT, R7.reuse, 0xc00, PT ;  /* 0x00000c000700780c */ /* 0x040fe20003f06270 */
[----:B------:R-:W-:-:S04]  /*0090*/  IMAD.HI R0, R7, 0x2aaaaaab, RZ ;  /* 0x2aaaaaab07007827 */ /* 0x000fc800078e02ff */
[----:B--2---:R-:W-:Y:S01]  /*00a0*/  IMAD.WIDE R2, R7, 0x4, R2 ;  /* 0x0000000407027825 */ /* 0x004fe200078e0202 */
[----:B------:R-:W-:-:S04]  /*00b0*/  SHF.R.U32.HI R9, RZ, 0x1f, R0 ;  /* 0x0000001fff097819 */ /* 0x000fc80000011600 */
[----:B------:R-:W-:-:S05]  /*00c0*/  LEA.HI R0, R0, R9, RZ, 0x19 ;  /* 0x0000000900007211 */ /* 0x000fca00078fc8ff */
[----:B------:R-:W-:Y:S01]  /*00d0*/  IMAD R9, R0, -0x300, R7 ;  /* 0xfffffd0000097824 */ /* 0x000fe200078e0207 */
[----:B------:R-:W-:Y:S01]  /*00e0*/  HFMA2.MMA R0, -RZ, RZ, 0, 0 ;  /* 0x00000000ff007435 */ /* 0x000fe200000001ff */
[----:B------:R-:W-:Y:S02]  /*00f0*/  MOV R7, RZ ;  /* 0x000000ff00077202 */ /* 0x000fe40000000f00 */
[----:B----4-:R-:W-:-:S05]  /*0100*/  IMAD.WIDE R4, R9, 0x4, R4 ;  /* 0x0000000409047825 */ /* 0x010fca00078e0204 */
[----:B------:R-:W2:Y:S04]  /*0110*/  @!P0 LDG.E.EL R7, desc[UR4][R4.64] ;  /* 0x0000000404078981 */ /* 0x000ea8000c2e1900 */
[----:B------:R-:W2:Y:S02]  /*0120*/  @!P0 LDG.E R0, desc[UR4][R2.64] ;  /* 0x0000000402008981 */ /* 0x000ea4000c1e1900 */
[----:B--2---:R-:W-:Y:S01]  /*0130*/  FADD R7, R7, R0 ;  /* 0x0000000007077221 */ /* 0x004fe20000000000 */
[----:B------:R-:W-:Y:S06]  /*0140*/  @P0 EXIT ;  /* 0x000000000000094d */ /* 0x000fec0003800000 */
[----:B------:R-:W-:Y:S01]  /*0150*/  STG.E desc[UR4][R2.64], R7 ;  /* 0x0000000702007986 */ /* 0x000fe2000c101904 */
[----:B------:R-:W-:Y:S05]  /*0160*/  EXIT ;  /* 0x000000000000794d */ /* 0x000fea0003800000 */
.L_x_0:
[----:B------:R-:W-:-:S00]  /*0170*/  BRA `(.L_x_0) ;  /* 0xfffffffc00fc7947 */ /* 0x000fc0000383ffff */
[----:B------:R-:W-:-:S00]  /*0180*/  NOP ;  /* 0x0000000000007918 */ /* 0x000fc00000000000 */
[----:B------:R-:W-:-:S00]  /*0190*/  NOP ;  /* 0x0000000000007918 */ /* 0x000fc00000000000 */
[----:B------:R-:W-:-:S00]  /*01a0*/  NOP ;  /* 0x0000000000007918 */ /* 0x000fc00000000000 */
[----:B------:R-:W-:-:S00]  /*01b0*/  NOP ;  /* 0x0000000000007918 */ /* 0x000fc00000000000 */
[----:B------:R-:W-:-:S00]  /*01c0*/  NOP ;  /* 0x0000000000007918 */ /* 0x000fc00000000000 */
[----:B------:R-:W-:-:S00]  /*01d0*/  NOP ;  /* 0x0000000000007918 */ /* 0x000fc00000000000 */
[----:B------:R-:W-:-:S00]  /*01e0*/  NOP ;  /* 0x0000000000007918 */ /* 0x000fc00000000000 */
[----:B------:R-:W-:-:S00]  /*01f0*/  NOP ;  /* 0x0000000000007918 */ /* 0x000fc00000000000 */
.L_x_1:


//--------------------- .nv.constant0.triton_poi_fused_convolution_79 --------------------------
	.section	.nv.constant0.triton_poi_fused_convolution_79,"a",@progbits
	.sectionflags	@""
	.align	4
.nv.constant0.triton_poi_fused_convolution_79:
	.zero		548
